//
// Generated by NVIDIA NVVM Compiler
//
// Compiler Build ID: CL-36424714
// Cuda compilation tools, release 13.0, V13.0.88
// Based on NVVM 20.0.0
//

.version 9.0
.target sm_100
.address_size 64

	// .globl	kMul

.visible .entry kMul(
	.param .u64 .ptr .align 1 kMul_param_0,
	.param .u64 .ptr .align 1 kMul_param_1,
	.param .u64 .ptr .align 1 kMul_param_2,
	.param .u32 kMul_param_3
)
{
	.reg .pred 	%p<2>;
	.reg .b32 	%r<6>;
	.reg .b64 	%rd<11>;
	.reg .b64 	%fd<4>;

	ld.param.u64 	%rd1, [kMul_param_0];
	ld.param.u64 	%rd2, [kMul_param_1];
	ld.param.u64 	%rd3, [kMul_param_2];
	ld.param.u32 	%r2, [kMul_param_3];
	mov.u32 	%r3, %ctaid.x;
	mov.u32 	%r4, %ntid.x;
	mov.u32 	%r5, %tid.x;
	mad.lo.s32 	%r1, %r3, %r4, %r5;
	setp.ge.s32 	%p1, %r1, %r2;
	@%p1 bra 	$L__BB0_2;
	cvta.to.global.u64 	%rd4, %rd1;
	cvta.to.global.u64 	%rd5, %rd2;
	cvta.to.global.u64 	%rd6, %rd3;
	mul.wide.s32 	%rd7, %r1, 8;
	add.s64 	%rd8, %rd4, %rd7;
	ld.global.f64 	%fd1, [%rd8];
	add.s64 	%rd9, %rd5, %rd7;
	ld.global.f64 	%fd2, [%rd9];
	mul.f64 	%fd3, %fd1, %fd2;
	add.s64 	%rd10, %rd6, %rd7;
	st.global.f64 	[%rd10], %fd3;
$L__BB0_2:
	ret;

}


// ===== COMPILED SASS (sm_100) =====

	.target	sm_100

	.elftype	@"ET_EXEC"


//--------------------- .note.nv.tkinfo           --------------------------
	.section	.note.nv.tkinfo,"",@"SHT_NOTE"
	.sectionflags	@"SHF_NOTE_NV_TKINFO"
	.tkinfo
        /*0018*/ 	.word	0x00000002
        /*0030*/ 	.string	""
        /*0030*/ 	.string	"ptxas"
        /*0030*/ 	.string	"Cuda compilation tools, release 13.0, V13.0.88"
        /*0030*/ 	.string	"Build cuda_13.0.r13.0/compiler.36424714_0"
        /*0030*/ 	.string	"-arch sm_100 -m 64 "



//--------------------- .note.nv.cuinfo           --------------------------
	.section	.note.nv.cuinfo,"",@"SHT_NOTE"
	.sectionflags	@"SHF_NOTE_NV_CUINFO"
        /*0018*/ 	.short	0x0002
        /*001a*/ 	.short	0x0064
        /*001c*/ 	.short	0x0082
	.zero		2


//--------------------- .nv.info                  --------------------------
	.section	.nv.info,"",@"SHT_CUDA_INFO"
	.align	4


	//----- nvinfo : EIATTR_REGCOUNT
	.align		4
        /*0000*/ 	.byte	0x04, 0x2f
        /*0002*/ 	.short	(.L_1 - .L_0)
	.align		4
.L_0:
        /*0004*/ 	.word	index@(kMul)
        /*0008*/ 	.word	0x0000000e


	//----- nvinfo : EIATTR_FRAME_SIZE
	.align		4
.L_1:
        /*000c*/ 	.byte	0x04, 0x11
        /*000e*/ 	.short	(.L_3 - .L_2)
	.align		4
.L_2:
        /*0010*/ 	.word	index@(kMul)
        /*0014*/ 	.word	0x00000000


	//----- nvinfo : EIATTR_MIN_STACK_SIZE
	.align		4
.L_3:
        /*0018*/ 	.byte	0x04, 0x12
        /*001a*/ 	.short	(.L_5 - .L_4)
	.align		4
.L_4:
        /*001c*/ 	.word	index@(kMul)
        /*0020*/ 	.word	0x00000000
.L_5:


//--------------------- .nv.compat                --------------------------
	.section	.nv.compat,"",@"SHT_CUDA_COMPAT_INFO"
	.align	4
        /*0000*/ 	.byte	0x02, 0x09, 0x00, 0x00, 0x02, 0x02, 0x01, 0x00, 0x02, 0x05, 0x05, 0x00, 0x03, 0x07, 0x01, 0x01
        /*0010*/ 	.byte	0x02, 0x03, 0x00, 0x00, 0x02, 0x06, 0x01, 0x00, 0x04, 0x0b, 0x08, 0x00, 0x01, 0x00, 0x00, 0x00
        /*0020*/ 	.byte	0x00, 0x00, 0x00, 0x00


//--------------------- .nv.info.kMul             --------------------------
	.section	.nv.info.kMul,"",@"SHT_CUDA_INFO"
	.sectionflags	@""
	.align	4


	//----- nvinfo : EIATTR_CUDA_API_VERSION
	.align		4
        /*0000*/ 	.byte	0x04, 0x37
        /*0002*/ 	.short	(.L_7 - .L_6)
.L_6:
        /*0004*/ 	.word	0x00000082


	//----- nvinfo : EIATTR_KPARAM_INFO
	.align		4
.L_7:
        /*0008*/ 	.byte	0x04, 0x17
        /*000a*/ 	.short	(.L_9 - .L_8)
.L_8:
        /*000c*/ 	.word	0x00000000
        /*0010*/ 	.short	0x0003
        /*0012*/ 	.short	0x0018
        /*0014*/ 	.byte	0x00, 0xf0, 0x11, 0x00


	//----- nvinfo : EIATTR_KPARAM_INFO
	.align		4
.L_9:
        /*0018*/ 	.byte	0x04, 0x17
        /*001a*/ 	.short	(.L_11 - .L_10)
.L_10:
        /*001c*/ 	.word	0x00000000
        /*0020*/ 	.short	0x0002
        /*0022*/ 	.short	0x0010
        /*0024*/ 	.byte	0x00, 0xf5, 0x21, 0x00


	//----- nvinfo : EIATTR_KPARAM_INFO
	.align		4
.L_11:
        /*0028*/ 	.byte	0x04, 0x17
        /*002a*/ 	.short	(.L_13 - .L_12)
.L_12:
        /*002c*/ 	.word	0x00000000
        /*0030*/ 	.short	0x0001
        /*0032*/ 	.short	0x0008
        /*0034*/ 	.byte	0x00, 0xf5, 0x21, 0x00


	//----- nvinfo : EIATTR_KPARAM_INFO
	.align		4
.L_13:
        /*0038*/ 	.byte	0x04, 0x17
        /*003a*/ 	.short	(.L_15 - .L_14)
.L_14:
        /*003c*/ 	.word	0x00000000
        /*0040*/ 	.short	0x0000
        /*0042*/ 	.short	0x0000
        /*0044*/ 	.byte	0x00, 0xf5, 0x21, 0x00


	//----- nvinfo : EIATTR_SPARSE_MMA_MASK
	.align		4
.L_15:
        /*0048*/ 	.byte	0x03, 0x50
        /*004a*/ 	.short	0x0000


	//----- nvinfo : EIATTR_MAXREG_COUNT
	.align		4
        /*004c*/ 	.byte	0x03, 0x1b
        /*004e*/ 	.short	0x00ff


	//----- nvinfo : EIATTR_MERCURY_ISA_VERSION
	.align		4
        /*0050*/ 	.byte	0x03, 0x5f
        /*0052*/ 	.short	0x0101


	//----- nvinfo : EIATTR_VRC_CTA_INIT_COUNT
	.align		4
        /*0054*/ 	.byte	0x02, 0x4a
	.zero		1
	.zero		1


	//----- nvinfo : EIATTR_EXIT_INSTR_OFFSETS
	.align		4
        /*0058*/ 	.byte	0x04, 0x1c
        /*005a*/ 	.short	(.L_17 - .L_16)


	//   ....[0]....
.L_16:
        /*005c*/ 	.word	0x00000070


	//   ....[1]....
        /*0060*/ 	.word	0x00000130


	//----- nvinfo : EIATTR_CBANK_PARAM_SIZE
	.align		4
.L_17:
        /*0064*/ 	.byte	0x03, 0x19
        /*0066*/ 	.short	0x001c


	//----- nvinfo : EIATTR_PARAM_CBANK
	.align		4
        /*0068*/ 	.byte	0x04, 0x0a
        /*006a*/ 	.short	(.L_19 - .L_18)
	.align		4
.L_18:
        /*006c*/ 	.word	index@(.nv.constant0.kMul)
        /*0070*/ 	.short	0x0380
        /*0072*/ 	.short	0x001c


	//----- nvinfo : EIATTR_SW_WAR
	.align		4
.L_19:
        /*0074*/ 	.byte	0x04, 0x36
        /*0076*/ 	.short	(.L_21 - .L_20)
.L_20:
        /*0078*/ 	.word	0x00000008
.L_21:


//--------------------- .nv.callgraph             --------------------------
	.section	.nv.callgraph,"",@"SHT_CUDA_CALLGRAPH"
	.align	4
	.sectionentsize	8
	.align		4
        /*0000*/ 	.word	0x00000000
	.align		4
        /*0004*/ 	.word	0xffffffff
	.align		4
        /*0008*/ 	.word	0x00000000
	.align		4
        /*000c*/ 	.word	0xfffffffe
	.align		4
        /*0010*/ 	.word	0x00000000
	.align		4
        /*0014*/ 	.word	0xfffffffd
	.align		4
        /*0018*/ 	.word	0x00000000
	.align		4
        /*001c*/ 	.word	0xfffffffc


//--------------------- .text.kMul                --------------------------
	.section	.text.kMul,"ax",@progbits
	.align	128
        .global         kMul
        .type           kMul,@function
        .size           kMul,(.L_x_1 - kMul)
        .other          kMul,@"STO_CUDA_ENTRY STV_DEFAULT"
kMul:
.text.kMul:
[----:B------:R-:W-:Y:S01]  /*0000*/  LDC R1, c[0x0][0x37c] ;  /* 0x0000df00ff017b82 */ /* 0x000fe20000000800 */
[----:B------:R-:W0:Y:S07]  /*0010*/  S2R R0, SR_TID.X ;  /* 0x0000000000007919 */ /* 0x000e2e0000002100 */
[----:B------:R-:W0:Y:S01]  /*0020*/  S2UR UR4, SR_CTAID.X ;  /* 0x00000000000479c3 */ /* 0x000e220000002500 */
[----:B------:R-:W1:Y:S07]  /*0030*/  LDCU UR5, c[0x0][0x398] ;  /* 0x00007300ff0577ac */ /* 0x000e6e0008000800 */
[----:B------:R-:W0:Y:S02]  /*0040*/  LDC R11, c[0x0][0x360] ;  /* 0x0000d800ff0b7b82 */ /* 0x000e240000000800 */
[----:B0-----:R-:W-:-:S05]  /*0050*/  IMAD R11, R11, UR4, R0 ;  /* 0x000000040b0b7c24 */ /* 0x001fca000f8e0200 */
[----:B-1----:R-:W-:-:S13]  /*0060*/  ISETP.GE.AND P0, PT, R11, UR5, PT ;  /* 0x000000050b007c0c */ /* 0x002fda000bf06270 */
[----:B------:R-:W-:Y:S05]  /*0070*/  @P0 EXIT ;  /* 0x000000000000094d */ /* 0x000fea0003800000 */
[----:B------:R-:W0:Y:S01]  /*0080*/  LDC.64 R2, c[0x0][0x380] ;  /* 0x0000e000ff027b82 */ /* 0x000e220000000a00 */
[----:B------:R-:W1:Y:S07]  /*0090*/  LDCU.64 UR4, c[0x0][0x358] ;  /* 0x00006b00ff0477ac */ /* 0x000e6e0008000a00 */
[----:B------:R-:W2:Y:S08]  /*00a0*/  LDC.64 R4, c[0x0][0x388] ;  /* 0x0000e200ff047b82 */ /* 0x000eb00000000a00 */
[----:B------:R-:W3:Y:S01]  /*00b0*/  LDC.64 R8, c[0x0][0x390] ;  /* 0x0000e400ff087b82 */ /* 0x000ee20000000a00 */
[----:B0-----:R-:W-:-:S06]  /*00c0*/  IMAD.WIDE R2, R11, 0x8, R2 ;  /* 0x000000080b027825 */ /* 0x001fcc00078e0202 */
[----:B-1----:R-:W4:Y:S01]  /*00d0*/  LDG.E.64 R2, desc[UR4][R2.64] ;  /* 0x0000000402027981 */ /* 0x002f22000c1e1b00 */
[----:B--2---:R-:W-:-:S06]  /*00e0*/  IMAD.WIDE R4, R11, 0x8, R4 ;  /* 0x000000080b047825 */ /* 0x004fcc00078e0204 */
[----:B------:R-:W4:Y:S01]  /*00f0*/  LDG.E.64 R4, desc[UR4][R4.64] ;  /* 0x0000000404047981 */ /* 0x000f22000c1e1b00 */
[----:B---3--:R-:W-:Y:S01]  /*0100*/  IMAD.WIDE R8, R11, 0x8, R8 ;  /* 0x000000080b087825 */ /* 0x008fe200078e0208 */
[----:B----4-:R-:W-:-:S07]  /*0110*/  DMUL R6, R2, R4 ;  /* 0x0000000402067228 */ /* 0x010fce0000000000 */
[----:B------:R-:W-:Y:S01]  /*0120*/  STG.E.64 desc[UR4][R8.64], R6 ;  /* 0x0000000608007986 */ /* 0x000fe2000c101b04 */
[----:B------:R-:W-:Y:S05]  /*0130*/  EXIT ;  /* 0x000000000000794d */ /* 0x000fea0003800000 */
.L_x_0:
[----:B------:R-:W-:-:S00]  /*0140*/  BRA `(.L_x_0) ;  /* 0xfffffffc00fc7947 */ /* 0x000fc0000383ffff */
[----:B------:R-:W-:-:S00]  /*0150*/  NOP ;  /* 0x0000000000007918 */ /* 0x000fc00000000000 */
        /* <DEDUP_REMOVED lines=10> */
.L_x_1:


//--------------------- .nv.shared.reserved.0     --------------------------
	.section	.nv.shared.reserved.0,"aw",@nobits
	.weak		__nv_reservedSMEM_offset_0_alias
	.size		__nv_reservedSMEM_offset_0_alias, 0, 64
	.other		__nv_reservedSMEM_offset_0_alias,@"STO_CUDA_RESERVED_SHARED STV_DEFAULT"
__nv_reservedSMEM_offset_0_alias:
	.zero		0
	.zero		64


//--------------------- .nv.constant0.kMul        --------------------------
	.section	.nv.constant0.kMul,"a",@progbits
	.sectionflags	@""
	.align	4
.nv.constant0.kMul:
	.zero		924


//--------------------- SYMBOLS --------------------------

	.type		.nv.reservedSmem.offset0,@object
	.size		.nv.reservedSmem.offset0,0x4
